//
// Generated by NVIDIA NVVM Compiler
//
// Compiler Build ID: CL-36424714
// Cuda compilation tools, release 13.0, V13.0.88
// Based on NVVM 20.0.0
//

.version 9.0
.target sm_100
.address_size 64

	// .globl	combineFilteredImages

.visible .entry combineFilteredImages(
	.param .u64 .ptr .align 1 combineFilteredImages_param_0,
	.param .u64 .ptr .align 1 combineFilteredImages_param_1
)
{
	.reg .b32 	%r<12>;
	.reg .b32 	%f<2>;
	.reg .b64 	%rd<9>;

	ld.param.u64 	%rd1, [combineFilteredImages_param_0];
	ld.param.u64 	%rd2, [combineFilteredImages_param_1];
	cvta.to.global.u64 	%rd3, %rd2;
	cvta.to.global.u64 	%rd4, %rd1;
	mov.u32 	%r1, %nctaid.x;
	mov.u32 	%r2, %ntid.x;
	mov.u32 	%r3, %ntid.y;
	mov.u32 	%r4, %ctaid.y;
	mov.u32 	%r5, %tid.y;
	mad.lo.s32 	%r6, %r3, %r4, %r5;
	mov.u32 	%r7, %ctaid.x;
	mov.u32 	%r8, %tid.x;
	mad.lo.s32 	%r9, %r6, %r1, %r7;
	mad.lo.s32 	%r10, %r9, %r2, %r8;
	shl.b32 	%r11, %r10, 2;
	mul.wide.s32 	%rd5, %r11, 4;
	add.s64 	%rd6, %rd4, %rd5;
	ld.global.f32 	%f1, [%rd6];
	mul.wide.s32 	%rd7, %r10, 4;
	add.s64 	%rd8, %rd3, %rd7;
	st.global.f32 	[%rd8], %f1;
	ret;

}


// ===== COMPILED SASS (sm_100) =====

	.target	sm_100

	.elftype	@"ET_EXEC"


//--------------------- .note.nv.tkinfo           --------------------------
	.section	.note.nv.tkinfo,"",@"SHT_NOTE"
	.sectionflags	@"SHF_NOTE_NV_TKINFO"
	.tkinfo
        /*0018*/ 	.word	0x00000002
        /*0030*/ 	.string	""
        /*0030*/ 	.string	"ptxas"
        /*0030*/ 	.string	"Cuda compilation tools, release 13.0, V13.0.88"
        /*0030*/ 	.string	"Build cuda_13.0.r13.0/compiler.36424714_0"
        /*0030*/ 	.string	"-arch sm_100 -m 64 "



//--------------------- .note.nv.cuinfo           --------------------------
	.section	.note.nv.cuinfo,"",@"SHT_NOTE"
	.sectionflags	@"SHF_NOTE_NV_CUINFO"
        /*0018*/ 	.short	0x0002
        /*001a*/ 	.short	0x0064
        /*001c*/ 	.short	0x0082
	.zero		2


//--------------------- .nv.info                  --------------------------
	.section	.nv.info,"",@"SHT_CUDA_INFO"
	.align	4


	//----- nvinfo : EIATTR_REGCOUNT
	.align		4
        /*0000*/ 	.byte	0x04, 0x2f
        /*0002*/ 	.short	(.L_1 - .L_0)
	.align		4
.L_0:
        /*0004*/ 	.word	index@(combineFilteredImages)
        /*0008*/ 	.word	0x0000000c


	//----- nvinfo : EIATTR_FRAME_SIZE
	.align		4
.L_1:
        /*000c*/ 	.byte	0x04, 0x11
        /*000e*/ 	.short	(.L_3 - .L_2)
	.align		4
.L_2:
        /*0010*/ 	.word	index@(combineFilteredImages)
        /*0014*/ 	.word	0x00000000


	//----- nvinfo : EIATTR_MIN_STACK_SIZE
	.align		4
.L_3:
        /*0018*/ 	.byte	0x04, 0x12
        /*001a*/ 	.short	(.L_5 - .L_4)
	.align		4
.L_4:
        /*001c*/ 	.word	index@(combineFilteredImages)
        /*0020*/ 	.word	0x00000000
.L_5:


//--------------------- .nv.compat                --------------------------
	.section	.nv.compat,"",@"SHT_CUDA_COMPAT_INFO"
	.align	4
        /*0000*/ 	.byte	0x02, 0x09, 0x00, 0x00, 0x02, 0x02, 0x01, 0x00, 0x02, 0x05, 0x05, 0x00, 0x03, 0x07, 0x01, 0x01
        /*0010*/ 	.byte	0x02, 0x03, 0x00, 0x00, 0x02, 0x06, 0x01, 0x00, 0x04, 0x0b, 0x08, 0x00, 0x09, 0x00, 0x00, 0x00
        /*0020*/ 	.byte	0x00, 0x00, 0x00, 0x00


//--------------------- .nv.info.combineFilteredImages --------------------------
	.section	.nv.info.combineFilteredImages,"",@"SHT_CUDA_INFO"
	.sectionflags	@""
	.align	4


	//----- nvinfo : EIATTR_CUDA_API_VERSION
	.align		4
        /*0000*/ 	.byte	0x04, 0x37
        /*0002*/ 	.short	(.L_7 - .L_6)
.L_6:
        /*0004*/ 	.word	0x00000082


	//----- nvinfo : EIATTR_KPARAM_INFO
	.align		4
.L_7:
        /*0008*/ 	.byte	0x04, 0x17
        /*000a*/ 	.short	(.L_9 - .L_8)
.L_8:
        /*000c*/ 	.word	0x00000000
        /*0010*/ 	.short	0x0001
        /*0012*/ 	.short	0x0008
        /*0014*/ 	.byte	0x00, 0xf5, 0x21, 0x00


	//----- nvinfo : EIATTR_KPARAM_INFO
	.align		4
.L_9:
        /*0018*/ 	.byte	0x04, 0x17
        /*001a*/ 	.short	(.L_11 - .L_10)
.L_10:
        /*001c*/ 	.word	0x00000000
        /*0020*/ 	.short	0x0000
        /*0022*/ 	.short	0x0000
        /*0024*/ 	.byte	0x00, 0xf5, 0x21, 0x00


	//----- nvinfo : EIATTR_SPARSE_MMA_MASK
	.align		4
.L_11:
        /*0028*/ 	.byte	0x03, 0x50
        /*002a*/ 	.short	0x0000


	//----- nvinfo : EIATTR_MAXREG_COUNT
	.align		4
        /*002c*/ 	.byte	0x03, 0x1b
        /*002e*/ 	.short	0x00ff


	//----- nvinfo : EIATTR_MERCURY_ISA_VERSION
	.align		4
        /*0030*/ 	.byte	0x03, 0x5f
        /*0032*/ 	.short	0x0101


	//----- nvinfo : EIATTR_VRC_CTA_INIT_COUNT
	.align		4
        /*0034*/ 	.byte	0x02, 0x4a
	.zero		1
	.zero		1


	//----- nvinfo : EIATTR_EXIT_INSTR_OFFSETS
	.align		4
        /*0038*/ 	.byte	0x04, 0x1c
        /*003a*/ 	.short	(.L_13 - .L_12)


	//   ....[0]....
.L_12:
        /*003c*/ 	.word	0x00000130


	//----- nvinfo : EIATTR_CBANK_PARAM_SIZE
	.align		4
.L_13:
        /*0040*/ 	.byte	0x03, 0x19
        /*0042*/ 	.short	0x0010


	//----- nvinfo : EIATTR_PARAM_CBANK
	.align		4
        /*0044*/ 	.byte	0x04, 0x0a
        /*0046*/ 	.short	(.L_15 - .L_14)
	.align		4
.L_14:
        /*0048*/ 	.word	index@(.nv.constant0.combineFilteredImages)
        /*004c*/ 	.short	0x0380
        /*004e*/ 	.short	0x0010


	//----- nvinfo : EIATTR_SW_WAR
	.align		4
.L_15:
        /*0050*/ 	.byte	0x04, 0x36
        /*0052*/ 	.short	(.L_17 - .L_16)
.L_16:
        /*0054*/ 	.word	0x00000008
.L_17:


//--------------------- .nv.callgraph             --------------------------
	.section	.nv.callgraph,"",@"SHT_CUDA_CALLGRAPH"
	.align	4
	.sectionentsize	8
	.align		4
        /*0000*/ 	.word	0x00000000
	.align		4
        /*0004*/ 	.word	0xffffffff
	.align		4
        /*0008*/ 	.word	0x00000000
	.align		4
        /*000c*/ 	.word	0xfffffffe
	.align		4
        /*0010*/ 	.word	0x00000000
	.align		4
        /*0014*/ 	.word	0xfffffffd
	.align		4
        /*0018*/ 	.word	0x00000000
	.align		4
        /*001c*/ 	.word	0xfffffffc


//--------------------- .text.combineFilteredImages --------------------------
	.section	.text.combineFilteredImages,"ax",@progbits
	.align	128
        .global         combineFilteredImages
        .type           combineFilteredImages,@function
        .size           combineFilteredImages,(.L_x_1 - combineFilteredImages)
        .other          combineFilteredImages,@"STO_CUDA_ENTRY STV_DEFAULT"
combineFilteredImages:
.text.combineFilteredImages:
[----:B------:R-:W-:Y:S01]  /*0000*/  LDC R1, c[0x0][0x37c] ;  /* 0x0000df00ff017b82 */ /* 0x000fe20000000800 */
[----:B------:R-:W0:Y:S01]  /*0010*/  S2R R0, SR_CTAID.Y ;  /* 0x0000000000007919 */ /* 0x000e220000002600 */
[----:B------:R-:W1:Y:S06]  /*0020*/  LDCU UR4, c[0x0][0x370] ;  /* 0x00006e00ff0477ac */ /* 0x000e6c0008000800 */
[----:B------:R-:W2:Y:S01]  /*0030*/  LDC.64 R2, c[0x0][0x380] ;  /* 0x0000e000ff027b82 */ /* 0x000ea20000000a00 */
[----:B------:R-:W0:Y:S01]  /*0040*/  S2R R5, SR_TID.Y ;  /* 0x0000000000057919 */ /* 0x000e220000002200 */
[----:B------:R-:W3:Y:S01]  /*0050*/  LDCU UR6, c[0x0][0x360] ;  /* 0x00006c00ff0677ac */ /* 0x000ee20008000800 */
[----:B------:R-:W1:Y:S01]  /*0060*/  S2R R7, SR_CTAID.X ;  /* 0x0000000000077919 */ /* 0x000e620000002500 */
[----:B------:R-:W0:Y:S01]  /*0070*/  LDCU UR5, c[0x0][0x364] ;  /* 0x00006c80ff0577ac */ /* 0x000e220008000800 */
[----:B------:R-:W3:Y:S01]  /*0080*/  S2R R9, SR_TID.X ;  /* 0x0000000000097919 */ /* 0x000ee20000002100 */
[----:B0-----:R-:W-:-:S04]  /*0090*/  IMAD R0, R0, UR5, R5 ;  /* 0x0000000500007c24 */ /* 0x001fc8000f8e0205 */
[----:B-1----:R-:W-:Y:S01]  /*00a0*/  IMAD R0, R0, UR4, R7 ;  /* 0x0000000400007c24 */ /* 0x002fe2000f8e0207 */
[----:B------:R-:W0:Y:S03]  /*00b0*/  LDCU.64 UR4, c[0x0][0x358] ;  /* 0x00006b00ff0477ac */ /* 0x000e260008000a00 */
[----:B---3--:R-:W-:-:S05]  /*00c0*/  IMAD R7, R0, UR6, R9 ;  /* 0x0000000600077c24 */ /* 0x008fca000f8e0209 */
[----:B------:R-:W-:-:S05]  /*00d0*/  SHF.L.U32 R5, R7, 0x2, RZ ;  /* 0x0000000207057819 */ /* 0x000fca00000006ff */
[----:B--2---:R-:W-:Y:S02]  /*00e0*/  IMAD.WIDE R2, R5, 0x4, R2 ;  /* 0x0000000405027825 */ /* 0x004fe400078e0202 */
[----:B------:R-:W1:Y:S04]  /*00f0*/  LDC.64 R4, c[0x0][0x388] ;  /* 0x0000e200ff047b82 */ /* 0x000e680000000a00 */
[----:B0-----:R-:W2:Y:S01]  /*0100*/  LDG.E R3, desc[UR4][R2.64] ;  /* 0x0000000402037981 */ /* 0x001ea2000c1e1900 */
[----:B-1----:R-:W-:-:S05]  /*0110*/  IMAD.WIDE R4, R7, 0x4, R4 ;  /* 0x0000000407047825 */ /* 0x002fca00078e0204 */
[----:B--2---:R-:W-:Y:S01]  /*0120*/  STG.E desc[UR4][R4.64], R3 ;  /* 0x0000000304007986 */ /* 0x004fe2000c101904 */
[----:B------:R-:W-:Y:S05]  /*0130*/  EXIT ;  /* 0x000000000000794d */ /* 0x000fea0003800000 */
.L_x_0:
[----:B------:R-:W-:-:S00]  /*0140*/  BRA `(.L_x_0) ;  /* 0xfffffffc00fc7947 */ /* 0x000fc0000383ffff */
[----:B------:R-:W-:-:S00]  /*0150*/  NOP ;  /* 0x0000000000007918 */ /* 0x000fc00000000000 */
        /* <DEDUP_REMOVED lines=10> */
.L_x_1:


//--------------------- .nv.shared.reserved.0     --------------------------
	.section	.nv.shared.reserved.0,"aw",@nobits
	.weak		__nv_reservedSMEM_offset_0_alias
	.size		__nv_reservedSMEM_offset_0_alias, 0, 64
	.other		__nv_reservedSMEM_offset_0_alias,@"STO_CUDA_RESERVED_SHARED STV_DEFAULT"
__nv_reservedSMEM_offset_0_alias:
	.zero		0
	.zero		64


//--------------------- .nv.constant0.combineFilteredImages --------------------------
	.section	.nv.constant0.combineFilteredImages,"a",@progbits
	.sectionflags	@""
	.align	4
.nv.constant0.combineFilteredImages:
	.zero		912


//--------------------- SYMBOLS --------------------------

	.type		.nv.reservedSmem.offset0,@object
	.size		.nv.reservedSmem.offset0,0x4
